//
// Generated by NVIDIA NVVM Compiler
//
// Compiler Build ID: CL-36424714
// Cuda compilation tools, release 13.0, V13.0.88
// Based on NVVM 20.0.0
//

.version 9.0
.target sm_100
.address_size 64

	// .globl	_Z9vectorAddPiS_S_i

.visible .entry _Z9vectorAddPiS_S_i(
	.param .u64 .ptr .align 1 _Z9vectorAddPiS_S_i_param_0,
	.param .u64 .ptr .align 1 _Z9vectorAddPiS_S_i_param_1,
	.param .u64 .ptr .align 1 _Z9vectorAddPiS_S_i_param_2,
	.param .u32 _Z9vectorAddPiS_S_i_param_3
)
{
	.reg .pred 	%p<6>;
	.reg .b32 	%r<44>;
	.reg .b64 	%rd<18>;

	ld.param.u64 	%rd7, [_Z9vectorAddPiS_S_i_param_0];
	ld.param.u64 	%rd8, [_Z9vectorAddPiS_S_i_param_1];
	ld.param.u64 	%rd9, [_Z9vectorAddPiS_S_i_param_2];
	ld.param.u32 	%r15, [_Z9vectorAddPiS_S_i_param_3];
	cvta.to.global.u64 	%rd1, %rd9;
	cvta.to.global.u64 	%rd2, %rd8;
	cvta.to.global.u64 	%rd3, %rd7;
	mov.u32 	%r16, %ntid.x;
	mov.u32 	%r17, %ctaid.x;
	mov.u32 	%r18, %tid.x;
	mad.lo.s32 	%r19, %r16, %r17, %r18;
	div.u32 	%r20, %r15, %r16;
	mul.lo.s32 	%r1, %r20, %r19;
	add.s32 	%r21, %r1, %r20;
	min.s32 	%r2, %r21, %r15;
	setp.ge.s32 	%p1, %r1, %r2;
	@%p1 bra 	$L__BB0_7;
	sub.s32 	%r22, %r2, %r1;
	and.b32  	%r3, %r22, 3;
	setp.eq.s32 	%p2, %r3, 0;
	mov.u32 	%r41, %r1;
	@%p2 bra 	$L__BB0_4;
	neg.s32 	%r39, %r3;
	mov.u32 	%r41, %r1;
$L__BB0_3:
	.pragma "nounroll";
	mul.wide.s32 	%rd10, %r41, 4;
	add.s64 	%rd11, %rd3, %rd10;
	ld.global.u32 	%r23, [%rd11];
	add.s64 	%rd12, %rd2, %rd10;
	ld.global.u32 	%r24, [%rd12];
	add.s32 	%r25, %r24, %r23;
	add.s64 	%rd13, %rd1, %rd10;
	st.global.u32 	[%rd13], %r25;
	add.s32 	%r41, %r41, 1;
	add.s32 	%r39, %r39, 1;
	setp.ne.s32 	%p3, %r39, 0;
	@%p3 bra 	$L__BB0_3;
$L__BB0_4:
	sub.s32 	%r26, %r1, %r2;
	setp.gt.u32 	%p4, %r26, -4;
	@%p4 bra 	$L__BB0_7;
	sub.s32 	%r42, %r41, %r2;
	add.s64 	%rd4, %rd3, 8;
	add.s64 	%rd5, %rd2, 8;
	add.s64 	%rd6, %rd1, 8;
$L__BB0_6:
	mul.wide.s32 	%rd14, %r41, 4;
	add.s64 	%rd15, %rd4, %rd14;
	add.s64 	%rd16, %rd5, %rd14;
	add.s64 	%rd17, %rd6, %rd14;
	ld.global.u32 	%r27, [%rd15+-8];
	ld.global.u32 	%r28, [%rd16+-8];
	add.s32 	%r29, %r28, %r27;
	st.global.u32 	[%rd17+-8], %r29;
	ld.global.u32 	%r30, [%rd15+-4];
	ld.global.u32 	%r31, [%rd16+-4];
	add.s32 	%r32, %r31, %r30;
	st.global.u32 	[%rd17+-4], %r32;
	ld.global.u32 	%r33, [%rd15];
	ld.global.u32 	%r34, [%rd16];
	add.s32 	%r35, %r34, %r33;
	st.global.u32 	[%rd17], %r35;
	ld.global.u32 	%r36, [%rd15+4];
	ld.global.u32 	%r37, [%rd16+4];
	add.s32 	%r38, %r37, %r36;
	st.global.u32 	[%rd17+4], %r38;
	add.s32 	%r41, %r41, 4;
	add.s32 	%r42, %r42, 4;
	setp.ne.s32 	%p5, %r42, 0;
	@%p5 bra 	$L__BB0_6;
$L__BB0_7:
	ret;

}


// ===== COMPILED SASS (sm_100) =====

	.target	sm_100

	.elftype	@"ET_EXEC"


//--------------------- .note.nv.tkinfo           --------------------------
	.section	.note.nv.tkinfo,"",@"SHT_NOTE"
	.sectionflags	@"SHF_NOTE_NV_TKINFO"
	.tkinfo
        /*0018*/ 	.word	0x00000002
        /*0030*/ 	.string	""
        /*0030*/ 	.string	"ptxas"
        /*0030*/ 	.string	"Cuda compilation tools, release 13.0, V13.0.88"
        /*0030*/ 	.string	"Build cuda_13.0.r13.0/compiler.36424714_0"
        /*0030*/ 	.string	"-arch sm_100 -m 64 "



//--------------------- .note.nv.cuinfo           --------------------------
	.section	.note.nv.cuinfo,"",@"SHT_NOTE"
	.sectionflags	@"SHF_NOTE_NV_CUINFO"
        /*0018*/ 	.short	0x0002
        /*001a*/ 	.short	0x0064
        /*001c*/ 	.short	0x0082
	.zero		2


//--------------------- .nv.info                  --------------------------
	.section	.nv.info,"",@"SHT_CUDA_INFO"
	.align	4


	//----- nvinfo : EIATTR_REGCOUNT
	.align		4
        /*0000*/ 	.byte	0x04, 0x2f
        /*0002*/ 	.short	(.L_1 - .L_0)
	.align		4
.L_0:
        /*0004*/ 	.word	index@(_Z9vectorAddPiS_S_i)
        /*0008*/ 	.word	0x00000014


	//----- nvinfo : EIATTR_FRAME_SIZE
	.align		4
.L_1:
        /*000c*/ 	.byte	0x04, 0x11
        /*000e*/ 	.short	(.L_3 - .L_2)
	.align		4
.L_2:
        /*0010*/ 	.word	index@(_Z9vectorAddPiS_S_i)
        /*0014*/ 	.word	0x00000000


	//----- nvinfo : EIATTR_MIN_STACK_SIZE
	.align		4
.L_3:
        /*0018*/ 	.byte	0x04, 0x12
        /*001a*/ 	.short	(.L_5 - .L_4)
	.align		4
.L_4:
        /*001c*/ 	.word	index@(_Z9vectorAddPiS_S_i)
        /*0020*/ 	.word	0x00000000
.L_5:


//--------------------- .nv.compat                --------------------------
	.section	.nv.compat,"",@"SHT_CUDA_COMPAT_INFO"
	.align	4
        /*0000*/ 	.byte	0x02, 0x09, 0x00, 0x00, 0x02, 0x02, 0x01, 0x00, 0x02, 0x05, 0x05, 0x00, 0x03, 0x07, 0x01, 0x01
        /*0010*/ 	.byte	0x02, 0x03, 0x00, 0x00, 0x02, 0x06, 0x01, 0x00, 0x04, 0x0b, 0x08, 0x00, 0x09, 0x00, 0x00, 0x00
        /*0020*/ 	.byte	0x00, 0x00, 0x00, 0x00


//--------------------- .nv.info._Z9vectorAddPiS_S_i --------------------------
	.section	.nv.info._Z9vectorAddPiS_S_i,"",@"SHT_CUDA_INFO"
	.sectionflags	@""
	.align	4


	//----- nvinfo : EIATTR_CUDA_API_VERSION
	.align		4
        /*0000*/ 	.byte	0x04, 0x37
        /*0002*/ 	.short	(.L_7 - .L_6)
.L_6:
        /*0004*/ 	.word	0x00000082


	//----- nvinfo : EIATTR_KPARAM_INFO
	.align		4
.L_7:
        /*0008*/ 	.byte	0x04, 0x17
        /*000a*/ 	.short	(.L_9 - .L_8)
.L_8:
        /*000c*/ 	.word	0x00000000
        /*0010*/ 	.short	0x0003
        /*0012*/ 	.short	0x0018
        /*0014*/ 	.byte	0x00, 0xf0, 0x11, 0x00


	//----- nvinfo : EIATTR_KPARAM_INFO
	.align		4
.L_9:
        /*0018*/ 	.byte	0x04, 0x17
        /*001a*/ 	.short	(.L_11 - .L_10)
.L_10:
        /*001c*/ 	.word	0x00000000
        /*0020*/ 	.short	0x0002
        /*0022*/ 	.short	0x0010
        /*0024*/ 	.byte	0x00, 0xf5, 0x21, 0x00


	//----- nvinfo : EIATTR_KPARAM_INFO
	.align		4
.L_11:
        /*0028*/ 	.byte	0x04, 0x17
        /*002a*/ 	.short	(.L_13 - .L_12)
.L_12:
        /*002c*/ 	.word	0x00000000
        /*0030*/ 	.short	0x0001
        /*0032*/ 	.short	0x0008
        /*0034*/ 	.byte	0x00, 0xf5, 0x21, 0x00


	//----- nvinfo : EIATTR_KPARAM_INFO
	.align		4
.L_13:
        /*0038*/ 	.byte	0x04, 0x17
        /*003a*/ 	.short	(.L_15 - .L_14)
.L_14:
        /*003c*/ 	.word	0x00000000
        /*0040*/ 	.short	0x0000
        /*0042*/ 	.short	0x0000
        /*0044*/ 	.byte	0x00, 0xf5, 0x21, 0x00


	//----- nvinfo : EIATTR_SPARSE_MMA_MASK
	.align		4
.L_15:
        /*0048*/ 	.byte	0x03, 0x50
        /*004a*/ 	.short	0x0000


	//----- nvinfo : EIATTR_MAXREG_COUNT
	.align		4
        /*004c*/ 	.byte	0x03, 0x1b
        /*004e*/ 	.short	0x00ff


	//----- nvinfo : EIATTR_MERCURY_ISA_VERSION
	.align		4
        /*0050*/ 	.byte	0x03, 0x5f
        /*0052*/ 	.short	0x0101


	//----- nvinfo : EIATTR_VRC_CTA_INIT_COUNT
	.align		4
        /*0054*/ 	.byte	0x02, 0x4a
	.zero		1
	.zero		1


	//----- nvinfo : EIATTR_EXIT_INSTR_OFFSETS
	.align		4
        /*0058*/ 	.byte	0x04, 0x1c
        /*005a*/ 	.short	(.L_17 - .L_16)


	//   ....[0]....
.L_16:
        /*005c*/ 	.word	0x000001b0


	//   ....[1]....
        /*0060*/ 	.word	0x00000330


	//   ....[2]....
        /*0064*/ 	.word	0x000005a0


	//----- nvinfo : EIATTR_CRS_STACK_SIZE
	.align		4
.L_17:
        /*0068*/ 	.byte	0x04, 0x1e
        /*006a*/ 	.short	(.L_19 - .L_18)
.L_18:
        /*006c*/ 	.word	0x00000000


	//----- nvinfo : EIATTR_CBANK_PARAM_SIZE
	.align		4
.L_19:
        /*0070*/ 	.byte	0x03, 0x19
        /*0072*/ 	.short	0x001c


	//----- nvinfo : EIATTR_PARAM_CBANK
	.align		4
        /*0074*/ 	.byte	0x04, 0x0a
        /*0076*/ 	.short	(.L_21 - .L_20)
	.align		4
.L_20:
        /*0078*/ 	.word	index@(.nv.constant0._Z9vectorAddPiS_S_i)
        /*007c*/ 	.short	0x0380
        /*007e*/ 	.short	0x001c


	//----- nvinfo : EIATTR_SW_WAR
	.align		4
.L_21:
        /*0080*/ 	.byte	0x04, 0x36
        /*0082*/ 	.short	(.L_23 - .L_22)
.L_22:
        /*0084*/ 	.word	0x00000008
.L_23:


//--------------------- .nv.callgraph             --------------------------
	.section	.nv.callgraph,"",@"SHT_CUDA_CALLGRAPH"
	.align	4
	.sectionentsize	8
	.align		4
        /*0000*/ 	.word	0x00000000
	.align		4
        /*0004*/ 	.word	0xffffffff
	.align		4
        /*0008*/ 	.word	0x00000000
	.align		4
        /*000c*/ 	.word	0xfffffffe
	.align		4
        /*0010*/ 	.word	0x00000000
	.align		4
        /*0014*/ 	.word	0xfffffffd
	.align		4
        /*0018*/ 	.word	0x00000000
	.align		4
        /*001c*/ 	.word	0xfffffffc


//--------------------- .text._Z9vectorAddPiS_S_i --------------------------
	.section	.text._Z9vectorAddPiS_S_i,"ax",@progbits
	.align	128
        .global         _Z9vectorAddPiS_S_i
        .type           _Z9vectorAddPiS_S_i,@function
        .size           _Z9vectorAddPiS_S_i,(.L_x_5 - _Z9vectorAddPiS_S_i)
        .other          _Z9vectorAddPiS_S_i,@"STO_CUDA_ENTRY STV_DEFAULT"
_Z9vectorAddPiS_S_i:
.text._Z9vectorAddPiS_S_i:
[----:B------:R-:W-:Y:S01]  /*0000*/  LDC R1, c[0x0][0x37c] ;  /* 0x0000df00ff017b82 */ /* 0x000fe20000000800 */
[----:B------:R-:W0:Y:S07]  /*0010*/  LDCU UR4, c[0x0][0x360] ;  /* 0x00006c00ff0477ac */ /* 0x000e2e0008000800 */
[----:B------:R-:W1:Y:S01]  /*0020*/  LDC R4, c[0x0][0x398] ;  /* 0x0000e600ff047b82 */ /* 0x000e620000000800 */
[----:B0-----:R-:W0:Y:S01]  /*0030*/  I2F.U32.RP R0, UR4 ;  /* 0x0000000400007d06 */ /* 0x001e220008209000 */
[----:B------:R-:W-:-:S07]  /*0040*/  ISETP.NE.U32.AND P2, PT, RZ, UR4, PT ;  /* 0x00000004ff007c0c */ /* 0x000fce000bf45070 */
[----:B0-----:R-:W0:Y:S02]  /*0050*/  MUFU.RCP R0, R0 ;  /* 0x0000000000007308 */ /* 0x001e240000001000 */
[----:B0-----:R-:W-:-:S06]  /*0060*/  IADD3 R2, PT, PT, R0, 0xffffffe, RZ ;  /* 0x0ffffffe00027810 */ /* 0x001fcc0007ffe0ff */
[----:B------:R0:W2:Y:S02]  /*0070*/  F2I.FTZ.U32.TRUNC.NTZ R3, R2 ;  /* 0x0000000200037305 */ /* 0x0000a4000021f000 */
[----:B0-----:R-:W-:Y:S02]  /*0080*/  HFMA2 R2, -RZ, RZ, 0, 0 ;  /* 0x00000000ff027431 */ /* 0x001fe400000001ff */
[----:B--2---:R-:W-:-:S04]  /*0090*/  IMAD.MOV R5, RZ, RZ, -R3 ;  /* 0x000000ffff057224 */ /* 0x004fc800078e0a03 */
[----:B------:R-:W-:-:S04]  /*00a0*/  IMAD R5, R5, UR4, RZ ;  /* 0x0000000405057c24 */ /* 0x000fc8000f8e02ff */
[----:B------:R-:W-:Y:S02]  /*00b0*/  IMAD.HI.U32 R3, R3, R5, R2 ;  /* 0x0000000503037227 */ /* 0x000fe400078e0002 */
[----:B------:R-:W0:Y:S04]  /*00c0*/  S2R R2, SR_CTAID.X ;  /* 0x0000000000027919 */ /* 0x000e280000002500 */
[----:B-1----:R-:W-:-:S04]  /*00d0*/  IMAD.HI.U32 R3, R3, R4, RZ ;  /* 0x0000000403037227 */ /* 0x002fc800078e00ff */
[----:B------:R-:W-:-:S04]  /*00e0*/  IMAD.MOV R5, RZ, RZ, -R3 ;  /* 0x000000ffff057224 */ /* 0x000fc800078e0a03 */
[----:B------:R-:W-:Y:S02]  /*00f0*/  IMAD R0, R5, UR4, R4 ;  /* 0x0000000405007c24 */ /* 0x000fe4000f8e0204 */
[----:B------:R-:W0:Y:S03]  /*0100*/  S2R R5, SR_TID.X ;  /* 0x0000000000057919 */ /* 0x000e260000002100 */
[----:B------:R-:W-:-:S13]  /*0110*/  ISETP.GE.U32.AND P0, PT, R0, UR4, PT ;  /* 0x0000000400007c0c */ /* 0x000fda000bf06070 */
[----:B------:R-:W-:Y:S01]  /*0120*/  @P0 IADD3 R0, PT, PT, R0, -UR4, RZ ;  /* 0x8000000400000c10 */ /* 0x000fe2000fffe0ff */
[----:B------:R-:W-:-:S03]  /*0130*/  @P0 VIADD R3, R3, 0x1 ;  /* 0x0000000103030836 */ /* 0x000fc60000000000 */
[----:B------:R-:W-:Y:S01]  /*0140*/  ISETP.GE.U32.AND P1, PT, R0, UR4, PT ;  /* 0x0000000400007c0c */ /* 0x000fe2000bf26070 */
[----:B0-----:R-:W-:-:S12]  /*0150*/  IMAD R0, R2, UR4, R5 ;  /* 0x0000000402007c24 */ /* 0x001fd8000f8e0205 */
[----:B------:R-:W-:Y:S02]  /*0160*/  @P1 IADD3 R3, PT, PT, R3, 0x1, RZ ;  /* 0x0000000103031810 */ /* 0x000fe40007ffe0ff */
[----:B------:R-:W-:-:S05]  /*0170*/  @!P2 LOP3.LUT R3, RZ, UR4, RZ, 0x33, !PT ;  /* 0x00000004ff03ac12 */ /* 0x000fca000f8e33ff */
[----:B------:R-:W-:-:S05]  /*0180*/  IMAD R0, R0, R3, RZ ;  /* 0x0000000300007224 */ /* 0x000fca00078e02ff */
[----:B------:R-:W-:-:S04]  /*0190*/  VIADDMNMX R15, R0, R3, R4, PT ;  /* 0x00000003000f7246 */ /* 0x000fc80003800104 */
[----:B------:R-:W-:-:S13]  /*01a0*/  ISETP.GE.AND P0, PT, R0, R15, PT ;  /* 0x0000000f0000720c */ /* 0x000fda0003f06270 */
[----:B------:R-:W-:Y:S05]  /*01b0*/  @P0 EXIT ;  /* 0x000000000000094d */ /* 0x000fea0003800000 */
[----:B------:R-:W-:Y:S01]  /*01c0*/  IMAD.IADD R2, R15, 0x1, -R0 ;  /* 0x000000010f027824 */ /* 0x000fe200078e0a00 */
[----:B------:R-:W-:Y:S01]  /*01d0*/  IADD3 R3, PT, PT, R0, -R15, RZ ;  /* 0x8000000f00037210 */ /* 0x000fe20007ffe0ff */
[----:B------:R-:W0:Y:S01]  /*01e0*/  LDCU.64 UR12, c[0x0][0x358] ;  /* 0x00006b00ff0c77ac */ /* 0x000e220008000a00 */
[----:B------:R-:W-:Y:S02]  /*01f0*/  BSSY.RECONVERGENT B0, `(.L_x_0) ;  /* 0x0000013000007945 */ /* 0x000fe40003800200 */
[----:B------:R-:W-:Y:S02]  /*0200*/  LOP3.LUT P0, R2, R2, 0x3, RZ, 0xc0, !PT ;  /* 0x0000000302027812 */ /* 0x000fe4000780c0ff */
[----:B------:R-:W-:-:S11]  /*0210*/  ISETP.GT.U32.AND P1, PT, R3, -0x4, PT ;  /* 0xfffffffc0300780c */ /* 0x000fd60003f24070 */
[----:B------:R-:W-:Y:S05]  /*0220*/  @!P0 BRA `(.L_x_1) ;  /* 0x00000000003c8947 */ /* 0x000fea0003800000 */
[----:B------:R-:W1:Y:S01]  /*0230*/  LDC.64 R12, c[0x0][0x390] ;  /* 0x0000e400ff0c7b82 */ /* 0x000e620000000a00 */
[----:B------:R-:W-:-:S07]  /*0240*/  IMAD.MOV R14, RZ, RZ, -R2 ;  /* 0x000000ffff0e7224 */ /* 0x000fce00078e0a02 */
[----:B------:R-:W2:Y:S08]  /*0250*/  LDC.64 R8, c[0x0][0x380] ;  /* 0x0000e000ff087b82 */ /* 0x000eb00000000a00 */
[----:B------:R-:W3:Y:S02]  /*0260*/  LDC.64 R10, c[0x0][0x388] ;  /* 0x0000e200ff0a7b82 */ /* 0x000ee40000000a00 */
.L_x_2:
[----:B--2---:R-:W-:-:S04]  /*0270*/  IMAD.WIDE R2, R0, 0x4, R8 ;  /* 0x0000000400027825 */ /* 0x004fc800078e0208 */
[C---:B---3--:R-:W-:Y:S02]  /*0280*/  IMAD.WIDE R4, R0.reuse, 0x4, R10 ;  /* 0x0000000400047825 */ /* 0x048fe400078e020a */
[----:B0-----:R-:W2:Y:S04]  /*0290*/  LDG.E R2, desc[UR12][R2.64] ;  /* 0x0000000c02027981 */ /* 0x001ea8000c1e1900 */
[----:B------:R-:W2:Y:S01]  /*02a0*/  LDG.E R5, desc[UR12][R4.64] ;  /* 0x0000000c04057981 */ /* 0x000ea2000c1e1900 */
[C---:B-1--4-:R-:W-:Y:S01]  /*02b0*/  IMAD.WIDE R6, R0.reuse, 0x4, R12 ;  /* 0x0000000400067825 */ /* 0x052fe200078e020c */
[----:B------:R-:W-:-:S03]  /*02c0*/  IADD3 R0, PT, PT, R0, 0x1, RZ ;  /* 0x0000000100007810 */ /* 0x000fc60007ffe0ff */
[----:B------:R-:W-:-:S05]  /*02d0*/  VIADD R14, R14, 0x1 ;  /* 0x000000010e0e7836 */ /* 0x000fca0000000000 */
[----:B------:R-:W-:Y:S02]  /*02e0*/  ISETP.NE.AND P0, PT, R14, RZ, PT ;  /* 0x000000ff0e00720c */ /* 0x000fe40003f05270 */
[----:B--2---:R-:W-:-:S05]  /*02f0*/  IADD3 R17, PT, PT, R2, R5, RZ ;  /* 0x0000000502117210 */ /* 0x004fca0007ffe0ff */
[----:B------:R4:W-:Y:S06]  /*0300*/  STG.E desc[UR12][R6.64], R17 ;  /* 0x0000001106007986 */ /* 0x0009ec000c10190c */
[----:B------:R-:W-:Y:S05]  /*0310*/  @P0 BRA `(.L_x_2) ;  /* 0xfffffffc00d40947 */ /* 0x000fea000383ffff */
.L_x_1:
[----:B0-----:R-:W-:Y:S05]  /*0320*/  BSYNC.RECONVERGENT B0 ;  /* 0x0000000000007941 */ /* 0x001fea0003800200 */
.L_x_0:
[----:B------:R-:W-:Y:S05]  /*0330*/  @P1 EXIT ;  /* 0x000000000000194d */ /* 0x000fea0003800000 */
[----:B------:R-:W0:Y:S01]  /*0340*/  LDCU.128 UR4, c[0x0][0x380] ;  /* 0x00007000ff0477ac */ /* 0x000e220008000c00 */
[----:B------:R-:W-:Y:S01]  /*0350*/  IMAD.IADD R15, R0, 0x1, -R15 ;  /* 0x00000001000f7824 */ /* 0x000fe200078e0a0f */
[----:B------:R-:W1:Y:S01]  /*0360*/  LDCU.64 UR10, c[0x0][0x390] ;  /* 0x00007200ff0a77ac */ /* 0x000e620008000a00 */
[----:B0-----:R-:W-:Y:S02]  /*0370*/  UIADD3 UR8, UP0, UPT, UR4, 0x8, URZ ;  /* 0x0000000804087890 */ /* 0x001fe4000ff1e0ff */
[----:B------:R-:W-:Y:S02]  /*0380*/  UIADD3 UR6, UP1, UPT, UR6, 0x8, URZ ;  /* 0x0000000806067890 */ /* 0x000fe4000ff3e0ff */
[----:B-1----:R-:W-:Y:S02]  /*0390*/  UIADD3 UR4, UP2, UPT, UR10, 0x8, URZ ;  /* 0x000000080a047890 */ /* 0x002fe4000ff5e0ff */
[----:B------:R-:W-:Y:S02]  /*03a0*/  UIADD3.X UR9, UPT, UPT, URZ, UR5, URZ, UP0, !UPT ;  /* 0x00000005ff097290 */ /* 0x000fe400087fe4ff */
[----:B------:R-:W-:-:S02]  /*03b0*/  UIADD3.X UR7, UPT, UPT, URZ, UR7, URZ, UP1, !UPT ;  /* 0x00000007ff077290 */ /* 0x000fc40008ffe4ff */
[----:B------:R-:W-:-:S12]  /*03c0*/  UIADD3.X UR5, UPT, UPT, URZ, UR11, URZ, UP2, !UPT ;  /* 0x0000000bff057290 */ /* 0x000fd800097fe4ff */
.L_x_3:
[----:B------:R-:W-:Y:S01]  /*03d0*/  MOV R2, UR8 ;  /* 0x0000000800027c02 */ /* 0x000fe20008000f00 */
[----:B------:R-:W-:Y:S01]  /*03e0*/  IMAD.U32 R3, RZ, RZ, UR9 ;  /* 0x00000009ff037e24 */ /* 0x000fe2000f8e00ff */
[----:B------:R-:W-:Y:S01]  /*03f0*/  MOV R4, UR6 ;  /* 0x0000000600047c02 */ /* 0x000fe20008000f00 */
[----:B------:R-:W-:Y:S02]  /*0400*/  IMAD.U32 R5, RZ, RZ, UR7 ;  /* 0x00000007ff057e24 */ /* 0x000fe4000f8e00ff */
[----:B------:R-:W-:-:S04]  /*0410*/  IMAD.WIDE R2, R0, 0x4, R2 ;  /* 0x0000000400027825 */ /* 0x000fc800078e0202 */
[----:B------:R-:W-:Y:S01]  /*0420*/  IMAD.WIDE R4, R0, 0x4, R4 ;  /* 0x0000000400047825 */ /* 0x000fe200078e0204 */
[----:B------:R-:W2:Y:S04]  /*0430*/  LDG.E R8, desc[UR12][R2.64+-0x8] ;  /* 0xfffff80c02087981 */ /* 0x000ea8000c1e1900 */
[----:B0-----:R-:W2:Y:S01]  /*0440*/  LDG.E R9, desc[UR12][R4.64+-0x8] ;  /* 0xfffff80c04097981 */ /* 0x001ea2000c1e1900 */
[----:B----4-:R-:W-:Y:S01]  /*0450*/  MOV R6, UR4 ;  /* 0x0000000400067c02 */ /* 0x010fe20008000f00 */
[----:B------:R-:W-:-:S04]  /*0460*/  IMAD.U32 R7, RZ, RZ, UR5 ;  /* 0x00000005ff077e24 */ /* 0x000fc8000f8e00ff */
[----:B------:R-:W-:Y:S01]  /*0470*/  IMAD.WIDE R6, R0, 0x4, R6 ;  /* 0x0000000400067825 */ /* 0x000fe200078e0206 */
[----:B--2---:R-:W-:-:S05]  /*0480*/  IADD3 R9, PT, PT, R8, R9, RZ ;  /* 0x0000000908097210 */ /* 0x004fca0007ffe0ff */
[----:B------:R0:W-:Y:S04]  /*0490*/  STG.E desc[UR12][R6.64+-0x8], R9 ;  /* 0xfffff80906007986 */ /* 0x0001e8000c10190c */
[----:B------:R-:W2:Y:S04]  /*04a0*/  LDG.E R8, desc[UR12][R2.64+-0x4] ;  /* 0xfffffc0c02087981 */ /* 0x000ea8000c1e1900 */
[----:B------:R-:W2:Y:S02]  /*04b0*/  LDG.E R11, desc[UR12][R4.64+-0x4] ;  /* 0xfffffc0c040b7981 */ /* 0x000ea4000c1e1900 */
[----:B--2---:R-:W-:-:S05]  /*04c0*/  IMAD.IADD R11, R8, 0x1, R11 ;  /* 0x00000001080b7824 */ /* 0x004fca00078e020b */
[----:B------:R0:W-:Y:S04]  /*04d0*/  STG.E desc[UR12][R6.64+-0x4], R11 ;  /* 0xfffffc0b06007986 */ /* 0x0001e8000c10190c */
[----:B------:R-:W2:Y:S04]  /*04e0*/  LDG.E R8, desc[UR12][R2.64] ;  /* 0x0000000c02087981 */ /* 0x000ea8000c1e1900 */
[----:B------:R-:W2:Y:S02]  /*04f0*/  LDG.E R13, desc[UR12][R4.64] ;  /* 0x0000000c040d7981 */ /* 0x000ea4000c1e1900 */
[----:B--2---:R-:W-:-:S05]  /*0500*/  IADD3 R13, PT, PT, R8, R13, RZ ;  /* 0x0000000d080d7210 */ /* 0x004fca0007ffe0ff */
[----:B------:R0:W-:Y:S04]  /*0510*/  STG.E desc[UR12][R6.64], R13 ;  /* 0x0000000d06007986 */ /* 0x0001e8000c10190c */
[----:B------:R-:W2:Y:S04]  /*0520*/  LDG.E R8, desc[UR12][R2.64+0x4] ;  /* 0x0000040c02087981 */ /* 0x000ea8000c1e1900 */
[----:B------:R-:W2:Y:S01]  /*0530*/  LDG.E R17, desc[UR12][R4.64+0x4] ;  /* 0x0000040c04117981 */ /* 0x000ea2000c1e1900 */
[----:B------:R-:W-:Y:S02]  /*0540*/  IADD3 R15, PT, PT, R15, 0x4, RZ ;  /* 0x000000040f0f7810 */ /* 0x000fe40007ffe0ff */
[----:B------:R-:W-:-:S02]  /*0550*/  IADD3 R0, PT, PT, R0, 0x4, RZ ;  /* 0x0000000400007810 */ /* 0x000fc40007ffe0ff */
[----:B------:R-:W-:Y:S01]  /*0560*/  ISETP.NE.AND P0, PT, R15, RZ, PT ;  /* 0x000000ff0f00720c */ /* 0x000fe20003f05270 */
[----:B--2---:R-:W-:-:S05]  /*0570*/  IMAD.IADD R17, R8, 0x1, R17 ;  /* 0x0000000108117824 */ /* 0x004fca00078e0211 */
[----:B------:R0:W-:Y:S07]  /*0580*/  STG.E desc[UR12][R6.64+0x4], R17 ;  /* 0x0000041106007986 */ /* 0x0001ee000c10190c */
[----:B------:R-:W-:Y:S05]  /*0590*/  @P0 BRA `(.L_x_3) ;  /* 0xfffffffc008c0947 */ /* 0x000fea000383ffff */
[----:B------:R-:W-:Y:S05]  /*05a0*/  EXIT ;  /* 0x000000000000794d */ /* 0x000fea0003800000 */
.L_x_4:
[----:B------:R-:W-:-:S00]  /*05b0*/  BRA `(.L_x_4) ;  /* 0xfffffffc00fc7947 */ /* 0x000fc0000383ffff */
[----:B------:R-:W-:-:S00]  /*05c0*/  NOP ;  /* 0x0000000000007918 */ /* 0x000fc00000000000 */
        /* <DEDUP_REMOVED lines=11> */
.L_x_5:


//--------------------- .nv.shared.reserved.0     --------------------------
	.section	.nv.shared.reserved.0,"aw",@nobits
	.weak		__nv_reservedSMEM_offset_0_alias
	.size		__nv_reservedSMEM_offset_0_alias, 0, 64
	.other		__nv_reservedSMEM_offset_0_alias,@"STO_CUDA_RESERVED_SHARED STV_DEFAULT"
__nv_reservedSMEM_offset_0_alias:
	.zero		0
	.zero		64


//--------------------- .nv.constant0._Z9vectorAddPiS_S_i --------------------------
	.section	.nv.constant0._Z9vectorAddPiS_S_i,"a",@progbits
	.sectionflags	@""
	.align	4
.nv.constant0._Z9vectorAddPiS_S_i:
	.zero		924


//--------------------- SYMBOLS --------------------------

	.type		.nv.reservedSmem.offset0,@object
	.size		.nv.reservedSmem.offset0,0x4
